//
// Generated by NVIDIA NVVM Compiler
//
// Compiler Build ID: CL-36424714
// Cuda compilation tools, release 13.0, V13.0.88
// Based on NVVM 20.0.0
//

.version 9.0
.target sm_100
.address_size 64

	// .globl	mem_copy_kernel

.visible .entry mem_copy_kernel(
	.param .u64 .ptr .align 1 mem_copy_kernel_param_0,
	.param .u64 .ptr .align 1 mem_copy_kernel_param_1,
	.param .u64 mem_copy_kernel_param_2,
	.param .u32 mem_copy_kernel_param_3
)
{
	.reg .pred 	%p<5>;
	.reg .b32 	%r<12>;
	.reg .b32 	%f<2>;
	.reg .b64 	%rd<14>;

	ld.param.u64 	%rd7, [mem_copy_kernel_param_0];
	ld.param.u64 	%rd8, [mem_copy_kernel_param_1];
	ld.param.u64 	%rd9, [mem_copy_kernel_param_2];
	ld.param.u32 	%r4, [mem_copy_kernel_param_3];
	mov.u32 	%r5, %ctaid.x;
	mov.u32 	%r6, %ntid.x;
	mov.u32 	%r7, %tid.x;
	mad.lo.s32 	%r8, %r5, %r6, %r7;
	cvt.u64.u32 	%rd1, %r8;
	mov.u32 	%r9, %nctaid.x;
	mul.lo.s32 	%r1, %r6, %r9;
	setp.lt.s32 	%p1, %r4, 1;
	@%p1 bra 	$L__BB0_6;
	cvt.u64.u32 	%rd2, %r1;
	cvta.to.global.u64 	%rd3, %rd8;
	cvta.to.global.u64 	%rd4, %rd7;
	mov.b32 	%r11, 0;
$L__BB0_2:
	setp.le.u64 	%p2, %rd9, %rd1;
	@%p2 bra 	$L__BB0_5;
	mov.u64 	%rd13, %rd1;
$L__BB0_4:
	shl.b64 	%rd10, %rd13, 2;
	add.s64 	%rd11, %rd3, %rd10;
	ld.global.f32 	%f1, [%rd11];
	add.s64 	%rd12, %rd4, %rd10;
	st.global.f32 	[%rd12], %f1;
	add.s64 	%rd13, %rd13, %rd2;
	setp.lt.u64 	%p3, %rd13, %rd9;
	@%p3 bra 	$L__BB0_4;
$L__BB0_5:
	add.s32 	%r11, %r11, 1;
	setp.ne.s32 	%p4, %r11, %r4;
	@%p4 bra 	$L__BB0_2;
$L__BB0_6:
	ret;

}
	// .globl	fma_kernel
.visible .entry fma_kernel(
	.param .u64 .ptr .align 1 fma_kernel_param_0,
	.param .u64 .ptr .align 1 fma_kernel_param_1,
	.param .u64 .ptr .align 1 fma_kernel_param_2,
	.param .u64 fma_kernel_param_3,
	.param .u32 fma_kernel_param_4
)
{
	.reg .pred 	%p<5>;
	.reg .b32 	%r<12>;
	.reg .b32 	%f<5>;
	.reg .b64 	%rd<17>;

	ld.param.u64 	%rd8, [fma_kernel_param_0];
	ld.param.u64 	%rd9, [fma_kernel_param_1];
	ld.param.u64 	%rd10, [fma_kernel_param_2];
	ld.param.u64 	%rd11, [fma_kernel_param_3];
	ld.param.u32 	%r4, [fma_kernel_param_4];
	mov.u32 	%r5, %ctaid.x;
	mov.u32 	%r6, %ntid.x;
	mov.u32 	%r7, %tid.x;
	mad.lo.s32 	%r8, %r5, %r6, %r7;
	cvt.u64.u32 	%rd1, %r8;
	mov.u32 	%r9, %nctaid.x;
	mul.lo.s32 	%r1, %r6, %r9;
	setp.lt.s32 	%p1, %r4, 1;
	@%p1 bra 	$L__BB1_6;
	cvt.u64.u32 	%rd2, %r1;
	cvta.to.global.u64 	%rd3, %rd8;
	cvta.to.global.u64 	%rd4, %rd9;
	cvta.to.global.u64 	%rd5, %rd10;
	mov.b32 	%r11, 0;
$L__BB1_2:
	setp.le.u64 	%p2, %rd11, %rd1;
	@%p2 bra 	$L__BB1_5;
	mov.u64 	%rd16, %rd1;
$L__BB1_4:
	shl.b64 	%rd12, %rd16, 2;
	add.s64 	%rd13, %rd3, %rd12;
	ld.global.f32 	%f1, [%rd13];
	add.s64 	%rd14, %rd4, %rd12;
	ld.global.f32 	%f2, [%rd14];
	add.s64 	%rd15, %rd5, %rd12;
	ld.global.f32 	%f3, [%rd15];
	fma.rn.f32 	%f4, %f1, %f2, %f3;
	st.global.f32 	[%rd13], %f4;
	add.s64 	%rd16, %rd16, %rd2;
	setp.lt.u64 	%p3, %rd16, %rd11;
	@%p3 bra 	$L__BB1_4;
$L__BB1_5:
	add.s32 	%r11, %r11, 1;
	setp.ne.s32 	%p4, %r11, %r4;
	@%p4 bra 	$L__BB1_2;
$L__BB1_6:
	ret;

}


// ===== COMPILED SASS (sm_100) =====

	.target	sm_100

	.elftype	@"ET_EXEC"


//--------------------- .note.nv.tkinfo           --------------------------
	.section	.note.nv.tkinfo,"",@"SHT_NOTE"
	.sectionflags	@"SHF_NOTE_NV_TKINFO"
	.tkinfo
        /*0018*/ 	.word	0x00000002
        /*0030*/ 	.string	""
        /*0030*/ 	.string	"ptxas"
        /*0030*/ 	.string	"Cuda compilation tools, release 13.0, V13.0.88"
        /*0030*/ 	.string	"Build cuda_13.0.r13.0/compiler.36424714_0"
        /*0030*/ 	.string	"-arch sm_100 -m 64 "



//--------------------- .note.nv.cuinfo           --------------------------
	.section	.note.nv.cuinfo,"",@"SHT_NOTE"
	.sectionflags	@"SHF_NOTE_NV_CUINFO"
        /*0018*/ 	.short	0x0002
        /*001a*/ 	.short	0x0064
        /*001c*/ 	.short	0x0082
	.zero		2


//--------------------- .nv.info                  --------------------------
	.section	.nv.info,"",@"SHT_CUDA_INFO"
	.align	4


	//----- nvinfo : EIATTR_REGCOUNT
	.align		4
        /*0000*/ 	.byte	0x04, 0x2f
        /*0002*/ 	.short	(.L_1 - .L_0)
	.align		4
.L_0:
        /*0004*/ 	.word	index@(mem_copy_kernel)
        /*0008*/ 	.word	0x0000000b


	//----- nvinfo : EIATTR_FRAME_SIZE
	.align		4
.L_1:
        /*000c*/ 	.byte	0x04, 0x11
        /*000e*/ 	.short	(.L_3 - .L_2)
	.align		4
.L_2:
        /*0010*/ 	.word	index@(mem_copy_kernel)
        /*0014*/ 	.word	0x00000000


	//----- nvinfo : EIATTR_REGCOUNT
	.align		4
.L_3:
        /*0018*/ 	.byte	0x04, 0x2f
        /*001a*/ 	.short	(.L_5 - .L_4)
	.align		4
.L_4:
        /*001c*/ 	.word	index@(fma_kernel)
        /*0020*/ 	.word	0x0000000e


	//----- nvinfo : EIATTR_FRAME_SIZE
	.align		4
.L_5:
        /*0024*/ 	.byte	0x04, 0x11
        /*0026*/ 	.short	(.L_7 - .L_6)
	.align		4
.L_6:
        /*0028*/ 	.word	index@(fma_kernel)
        /*002c*/ 	.word	0x00000000


	//----- nvinfo : EIATTR_MIN_STACK_SIZE
	.align		4
.L_7:
        /*0030*/ 	.byte	0x04, 0x12
        /*0032*/ 	.short	(.L_9 - .L_8)
	.align		4
.L_8:
        /*0034*/ 	.word	index@(fma_kernel)
        /*0038*/ 	.word	0x00000000


	//----- nvinfo : EIATTR_MIN_STACK_SIZE
	.align		4
.L_9:
        /*003c*/ 	.byte	0x04, 0x12
        /*003e*/ 	.short	(.L_11 - .L_10)
	.align		4
.L_10:
        /*0040*/ 	.word	index@(mem_copy_kernel)
        /*0044*/ 	.word	0x00000000
.L_11:


//--------------------- .nv.compat                --------------------------
	.section	.nv.compat,"",@"SHT_CUDA_COMPAT_INFO"
	.align	4
        /*0000*/ 	.byte	0x02, 0x09, 0x00, 0x00, 0x02, 0x02, 0x01, 0x00, 0x02, 0x05, 0x05, 0x00, 0x03, 0x07, 0x01, 0x01
        /*0010*/ 	.byte	0x02, 0x03, 0x00, 0x00, 0x02, 0x06, 0x01, 0x00, 0x04, 0x0b, 0x08, 0x00, 0x09, 0x00, 0x00, 0x00
        /*0020*/ 	.byte	0x00, 0x00, 0x00, 0x00


//--------------------- .nv.info.fma_kernel       --------------------------
	.section	.nv.info.fma_kernel,"",@"SHT_CUDA_INFO"
	.sectionflags	@""
	.align	4


	//----- nvinfo : EIATTR_CUDA_API_VERSION
	.align		4
        /*0000*/ 	.byte	0x04, 0x37
        /*0002*/ 	.short	(.L_13 - .L_12)
.L_12:
        /*0004*/ 	.word	0x00000082


	//----- nvinfo : EIATTR_KPARAM_INFO
	.align		4
.L_13:
        /*0008*/ 	.byte	0x04, 0x17
        /*000a*/ 	.short	(.L_15 - .L_14)
.L_14:
        /*000c*/ 	.word	0x00000000
        /*0010*/ 	.short	0x0004
        /*0012*/ 	.short	0x0020
        /*0014*/ 	.byte	0x00, 0xf0, 0x11, 0x00


	//----- nvinfo : EIATTR_KPARAM_INFO
	.align		4
.L_15:
        /*0018*/ 	.byte	0x04, 0x17
        /*001a*/ 	.short	(.L_17 - .L_16)
.L_16:
        /*001c*/ 	.word	0x00000000
        /*0020*/ 	.short	0x0003
        /*0022*/ 	.short	0x0018
        /*0024*/ 	.byte	0x00, 0xf0, 0x21, 0x00


	//----- nvinfo : EIATTR_KPARAM_INFO
	.align		4
.L_17:
        /*0028*/ 	.byte	0x04, 0x17
        /*002a*/ 	.short	(.L_19 - .L_18)
.L_18:
        /*002c*/ 	.word	0x00000000
        /*0030*/ 	.short	0x0002
        /*0032*/ 	.short	0x0010
        /*0034*/ 	.byte	0x00, 0xf5, 0x21, 0x00


	//----- nvinfo : EIATTR_KPARAM_INFO
	.align		4
.L_19:
        /*0038*/ 	.byte	0x04, 0x17
        /*003a*/ 	.short	(.L_21 - .L_20)
.L_20:
        /*003c*/ 	.word	0x00000000
        /*0040*/ 	.short	0x0001
        /*0042*/ 	.short	0x0008
        /*0044*/ 	.byte	0x00, 0xf5, 0x21, 0x00


	//----- nvinfo : EIATTR_KPARAM_INFO
	.align		4
.L_21:
        /*0048*/ 	.byte	0x04, 0x17
        /*004a*/ 	.short	(.L_23 - .L_22)
.L_22:
        /*004c*/ 	.word	0x00000000
        /*0050*/ 	.short	0x0000
        /*0052*/ 	.short	0x0000
        /*0054*/ 	.byte	0x00, 0xf5, 0x21, 0x00


	//----- nvinfo : EIATTR_SPARSE_MMA_MASK
	.align		4
.L_23:
        /*0058*/ 	.byte	0x03, 0x50
        /*005a*/ 	.short	0x0000


	//----- nvinfo : EIATTR_MAXREG_COUNT
	.align		4
        /*005c*/ 	.byte	0x03, 0x1b
        /*005e*/ 	.short	0x00ff


	//----- nvinfo : EIATTR_MERCURY_ISA_VERSION
	.align		4
        /*0060*/ 	.byte	0x03, 0x5f
        /*0062*/ 	.short	0x0101


	//----- nvinfo : EIATTR_VRC_CTA_INIT_COUNT
	.align		4
        /*0064*/ 	.byte	0x02, 0x4a
	.zero		1
	.zero		1


	//----- nvinfo : EIATTR_EXIT_INSTR_OFFSETS
	.align		4
        /*0068*/ 	.byte	0x04, 0x1c
        /*006a*/ 	.short	(.L_25 - .L_24)


	//   ....[0]....
.L_24:
        /*006c*/ 	.word	0x00000070


	//   ....[1]....
        /*0070*/ 	.word	0x000002c0


	//----- nvinfo : EIATTR_CRS_STACK_SIZE
	.align		4
.L_25:
        /*0074*/ 	.byte	0x04, 0x1e
        /*0076*/ 	.short	(.L_27 - .L_26)
.L_26:
        /*0078*/ 	.word	0x00000000


	//----- nvinfo : EIATTR_CBANK_PARAM_SIZE
	.align		4
.L_27:
        /*007c*/ 	.byte	0x03, 0x19
        /*007e*/ 	.short	0x0024


	//----- nvinfo : EIATTR_PARAM_CBANK
	.align		4
        /*0080*/ 	.byte	0x04, 0x0a
        /*0082*/ 	.short	(.L_29 - .L_28)
	.align		4
.L_28:
        /*0084*/ 	.word	index@(.nv.constant0.fma_kernel)
        /*0088*/ 	.short	0x0380
        /*008a*/ 	.short	0x0024


	//----- nvinfo : EIATTR_SW_WAR
	.align		4
.L_29:
        /*008c*/ 	.byte	0x04, 0x36
        /*008e*/ 	.short	(.L_31 - .L_30)
.L_30:
        /*0090*/ 	.word	0x00000008
.L_31:


//--------------------- .nv.info.mem_copy_kernel  --------------------------
	.section	.nv.info.mem_copy_kernel,"",@"SHT_CUDA_INFO"
	.sectionflags	@""
	.align	4


	//----- nvinfo : EIATTR_CUDA_API_VERSION
	.align		4
        /*0000*/ 	.byte	0x04, 0x37
        /*0002*/ 	.short	(.L_33 - .L_32)
.L_32:
        /*0004*/ 	.word	0x00000082


	//----- nvinfo : EIATTR_KPARAM_INFO
	.align		4
.L_33:
        /*0008*/ 	.byte	0x04, 0x17
        /*000a*/ 	.short	(.L_35 - .L_34)
.L_34:
        /*000c*/ 	.word	0x00000000
        /*0010*/ 	.short	0x0003
        /*0012*/ 	.short	0x0018
        /*0014*/ 	.byte	0x00, 0xf0, 0x11, 0x00


	//----- nvinfo : EIATTR_KPARAM_INFO
	.align		4
.L_35:
        /*0018*/ 	.byte	0x04, 0x17
        /*001a*/ 	.short	(.L_37 - .L_36)
.L_36:
        /*001c*/ 	.word	0x00000000
        /*0020*/ 	.short	0x0002
        /*0022*/ 	.short	0x0010
        /*0024*/ 	.byte	0x00, 0xf0, 0x21, 0x00


	//----- nvinfo : EIATTR_KPARAM_INFO
	.align		4
.L_37:
        /*0028*/ 	.byte	0x04, 0x17
        /*002a*/ 	.short	(.L_39 - .L_38)
.L_38:
        /*002c*/ 	.word	0x00000000
        /*0030*/ 	.short	0x0001
        /*0032*/ 	.short	0x0008
        /*0034*/ 	.byte	0x00, 0xf5, 0x21, 0x00


	//----- nvinfo : EIATTR_KPARAM_INFO
	.align		4
.L_39:
        /*0038*/ 	.byte	0x04, 0x17
        /*003a*/ 	.short	(.L_41 - .L_40)
.L_40:
        /*003c*/ 	.word	0x00000000
        /*0040*/ 	.short	0x0000
        /*0042*/ 	.short	0x0000
        /*0044*/ 	.byte	0x00, 0xf5, 0x21, 0x00


	//----- nvinfo : EIATTR_SPARSE_MMA_MASK
	.align		4
.L_41:
        /*0048*/ 	.byte	0x03, 0x50
        /*004a*/ 	.short	0x0000


	//----- nvinfo : EIATTR_MAXREG_COUNT
	.align		4
        /*004c*/ 	.byte	0x03, 0x1b
        /*004e*/ 	.short	0x00ff


	//----- nvinfo : EIATTR_MERCURY_ISA_VERSION
	.align		4
        /*0050*/ 	.byte	0x03, 0x5f
        /*0052*/ 	.short	0x0101


	//----- nvinfo : EIATTR_VRC_CTA_INIT_COUNT
	.align		4
        /*0054*/ 	.byte	0x02, 0x4a
	.zero		1
	.zero		1


	//----- nvinfo : EIATTR_EXIT_INSTR_OFFSETS
	.align		4
        /*0058*/ 	.byte	0x04, 0x1c
        /*005a*/ 	.short	(.L_43 - .L_42)


	//   ....[0]....
.L_42:
        /*005c*/ 	.word	0x00000070


	//   ....[1]....
        /*0060*/ 	.word	0x00000260


	//----- nvinfo : EIATTR_CRS_STACK_SIZE
	.align		4
.L_43:
        /*0064*/ 	.byte	0x04, 0x1e
        /*0066*/ 	.short	(.L_45 - .L_44)
.L_44:
        /*0068*/ 	.word	0x00000000


	//----- nvinfo : EIATTR_CBANK_PARAM_SIZE
	.align		4
.L_45:
        /*006c*/ 	.byte	0x03, 0x19
        /*006e*/ 	.short	0x001c


	//----- nvinfo : EIATTR_PARAM_CBANK
	.align		4
        /*0070*/ 	.byte	0x04, 0x0a
        /*0072*/ 	.short	(.L_47 - .L_46)
	.align		4
.L_46:
        /*0074*/ 	.word	index@(.nv.constant0.mem_copy_kernel)
        /*0078*/ 	.short	0x0380
        /*007a*/ 	.short	0x001c


	//----- nvinfo : EIATTR_SW_WAR
	.align		4
.L_47:
        /*007c*/ 	.byte	0x04, 0x36
        /*007e*/ 	.short	(.L_49 - .L_48)
.L_48:
        /*0080*/ 	.word	0x00000008
.L_49:


//--------------------- .nv.callgraph             --------------------------
	.section	.nv.callgraph,"",@"SHT_CUDA_CALLGRAPH"
	.align	4
	.sectionentsize	8
	.align		4
        /*0000*/ 	.word	0x00000000
	.align		4
        /*0004*/ 	.word	0xffffffff
	.align		4
        /*0008*/ 	.word	0x00000000
	.align		4
        /*000c*/ 	.word	0xfffffffe
	.align		4
        /*0010*/ 	.word	0x00000000
	.align		4
        /*0014*/ 	.word	0xfffffffd
	.align		4
        /*0018*/ 	.word	0x00000000
	.align		4
        /*001c*/ 	.word	0xfffffffc


//--------------------- .text.fma_kernel          --------------------------
	.section	.text.fma_kernel,"ax",@progbits
	.align	128
        .global         fma_kernel
        .type           fma_kernel,@function
        .size           fma_kernel,(.L_x_10 - fma_kernel)
        .other          fma_kernel,@"STO_CUDA_ENTRY STV_DEFAULT"
fma_kernel:
.text.fma_kernel:
[----:B------:R-:W-:Y:S08]  /*0000*/  LDC R1, c[0x0][0x37c] ;  /* 0x0000df00ff017b82 */ /* 0x000ff00000000800 */
[----:B------:R-:W0:Y:S01]  /*0010*/  LDC R0, c[0x0][0x3a0] ;  /* 0x0000e800ff007b82 */ /* 0x000e220000000800 */
[----:B------:R-:W1:Y:S07]  /*0020*/  S2R R3, SR_TID.X ;  /* 0x0000000000037919 */ /* 0x000e6e0000002100 */
[----:B------:R-:W2:Y:S01]  /*0030*/  LDC R8, c[0x0][0x360] ;  /* 0x0000d800ff087b82 */ /* 0x000ea20000000800 */
[----:B------:R-:W3:Y:S07]  /*0040*/  LDCU UR5, c[0x0][0x370] ;  /* 0x00006e00ff0577ac */ /* 0x000eee0008000800 */
[----:B------:R-:W4:Y:S01]  /*0050*/  S2UR UR4, SR_CTAID.X ;  /* 0x00000000000479c3 */ /* 0x000f220000002500 */
[----:B0-----:R-:W-:-:S13]  /*0060*/  ISETP.GE.AND P0, PT, R0, 0x1, PT ;  /* 0x000000010000780c */ /* 0x001fda0003f06270 */
[----:B-1234-:R-:W-:Y:S05]  /*0070*/  @!P0 EXIT ;  /* 0x000000000000894d */ /* 0x01efea0003800000 */
[C---:B------:R-:W-:Y:S01]  /*0080*/  IMAD R0, R8.reuse, UR4, R3 ;  /* 0x0000000408007c24 */ /* 0x040fe2000f8e0203 */
[----:B------:R-:W0:Y:S01]  /*0090*/  LDCU.64 UR6, c[0x0][0x358] ;  /* 0x00006b00ff0677ac */ /* 0x000e220008000a00 */
[----:B------:R-:W-:Y:S01]  /*00a0*/  IMAD R8, R8, UR5, RZ ;  /* 0x0000000508087c24 */ /* 0x000fe2000f8e02ff */
[----:B------:R-:W-:-:S06]  /*00b0*/  UMOV UR4, URZ ;  /* 0x000000ff00047c82 */ /* 0x000fcc0008000000 */
.L_x_3:
[----:B-1----:R-:W1:Y:S01]  /*00c0*/  LDCU.64 UR8, c[0x0][0x398] ;  /* 0x00007300ff0877ac */ /* 0x002e620008000a00 */
[----:B------:R-:W-:Y:S01]  /*00d0*/  BSSY.RECONVERGENT B0, `(.L_x_0) ;  /* 0x000001d000007945 */ /* 0x000fe20003800200 */
[----:B------:R-:W2:Y:S01]  /*00e0*/  LDCU UR5, c[0x0][0x3a0] ;  /* 0x00007400ff0577ac */ /* 0x000ea20008000800 */
[----:B------:R-:W-:Y:S01]  /*00f0*/  UIADD3 UR4, UPT, UPT, UR4, 0x1, URZ ;  /* 0x0000000104047890 */ /* 0x000fe2000fffe0ff */
[----:B------:R-:W3:Y:S01]  /*0100*/  LDCU.64 UR10, c[0x0][0x390] ;  /* 0x00007200ff0a77ac */ /* 0x000ee20008000a00 */
[----:B------:R-:W4:Y:S01]  /*0110*/  LDCU.128 UR12, c[0x0][0x380] ;  /* 0x00007000ff0c77ac */ /* 0x000f220008000c00 */
[----:B-1----:R-:W-:-:S04]  /*0120*/  ISETP.GE.U32.AND P0, PT, R0, UR8, PT ;  /* 0x0000000800007c0c */ /* 0x002fc8000bf06070 */
[----:B------:R-:W-:Y:S01]  /*0130*/  ISETP.GE.U32.AND.EX P0, PT, RZ, UR9, PT, P0 ;  /* 0x00000009ff007c0c */ /* 0x000fe2000bf06100 */
[----:B--2---:R-:W-:-:S12]  /*0140*/  UISETP.NE.AND UP0, UPT, UR4, UR5, UPT ;  /* 0x000000050400728c */ /* 0x004fd8000bf05270 */
[----:B---34-:R-:W-:Y:S05]  /*0150*/  @P0 BRA `(.L_x_1) ;  /* 0x0000000000500947 */ /* 0x018fea0003800000 */
[----:B------:R-:W-:Y:S02]  /*0160*/  IMAD.MOV.U32 R11, RZ, RZ, R0 ;  /* 0x000000ffff0b7224 */ /* 0x000fe400078e0000 */
[----:B------:R-:W-:-:S07]  /*0170*/  IMAD.MOV.U32 R10, RZ, RZ, RZ ;  /* 0x000000ffff0a7224 */ /* 0x000fce00078e00ff */
.L_x_2:
[C---:B------:R-:W-:Y:S01]  /*0180*/  IMAD.SHL.U32 R6, R11.reuse, 0x4, RZ ;  /* 0x000000040b067824 */ /* 0x040fe200078e00ff */
[----:B------:R-:W-:-:S04]  /*0190*/  SHF.L.U64.HI R7, R11, 0x2, R10 ;  /* 0x000000020b077819 */ /* 0x000fc8000001020a */
[C---:B------:R-:W-:Y:S02]  /*01a0*/  IADD3 R4, P1, PT, R6.reuse, UR14, RZ ;  /* 0x0000000e06047c10 */ /* 0x040fe4000ff3e0ff */
[C---:B-1----:R-:W-:Y:S02]  /*01b0*/  IADD3 R2, P0, PT, R6.reuse, UR12, RZ ;  /* 0x0000000c06027c10 */ /* 0x042fe4000ff1e0ff */
[----:B------:R-:W-:Y:S02]  /*01c0*/  IADD3 R6, P2, PT, R6, UR10, RZ ;  /* 0x0000000a06067c10 */ /* 0x000fe4000ff5e0ff */
[C---:B------:R-:W-:Y:S02]  /*01d0*/  IADD3.X R5, PT, PT, R7.reuse, UR15, RZ, P1, !PT ;  /* 0x0000000f07057c10 */ /* 0x040fe40008ffe4ff */
[C---:B------:R-:W-:Y:S02]  /*01e0*/  IADD3.X R3, PT, PT, R7.reuse, UR13, RZ, P0, !PT ;  /* 0x0000000d07037c10 */ /* 0x040fe400087fe4ff */
[----:B------:R-:W-:Y:S01]  /*01f0*/  IADD3.X R7, PT, PT, R7, UR11, RZ, P2, !PT ;  /* 0x0000000b07077c10 */ /* 0x000fe200097fe4ff */
[----:B0-----:R-:W2:Y:S04]  /*0200*/  LDG.E R4, desc[UR6][R4.64] ;  /* 0x0000000604047981 */ /* 0x001ea8000c1e1900 */
[----:B------:R-:W2:Y:S04]  /*0210*/  LDG.E R6, desc[UR6][R6.64] ;  /* 0x0000000606067981 */ /* 0x000ea8000c1e1900 */
[----:B------:R-:W2:Y:S01]  /*0220*/  LDG.E R9, desc[UR6][R2.64] ;  /* 0x0000000602097981 */ /* 0x000ea2000c1e1900 */
[----:B------:R-:W-:-:S05]  /*0230*/  IADD3 R11, P0, PT, R8, R11, RZ ;  /* 0x0000000b080b7210 */ /* 0x000fca0007f1e0ff */
[----:B------:R-:W-:Y:S01]  /*0240*/  IMAD.X R10, RZ, RZ, R10, P0 ;  /* 0x000000ffff0a7224 */ /* 0x000fe200000e060a */
[----:B------:R-:W-:-:S04]  /*0250*/  ISETP.GE.U32.AND P0, PT, R11, UR8, PT ;  /* 0x000000080b007c0c */ /* 0x000fc8000bf06070 */
[----:B------:R-:W-:Y:S01]  /*0260*/  ISETP.GE.U32.AND.EX P0, PT, R10, UR9, PT, P0 ;  /* 0x000000090a007c0c */ /* 0x000fe2000bf06100 */
[----:B--2---:R-:W-:-:S05]  /*0270*/  FFMA R9, R9, R4, R6 ;  /* 0x0000000409097223 */ /* 0x004fca0000000006 */
[----:B------:R1:W-:Y:S07]  /*0280*/  STG.E desc[UR6][R2.64], R9 ;  /* 0x0000000902007986 */ /* 0x0003ee000c101906 */
[----:B------:R-:W-:Y:S05]  /*0290*/  @!P0 BRA `(.L_x_2) ;  /* 0xfffffffc00b88947 */ /* 0x000fea000383ffff */
.L_x_1:
[----:B0-----:R-:W-:Y:S05]  /*02a0*/  BSYNC.RECONVERGENT B0 ;  /* 0x0000000000007941 */ /* 0x001fea0003800200 */
.L_x_0:
[----:B------:R-:W-:Y:S05]  /*02b0*/  BRA.U UP0, `(.L_x_3) ;  /* 0xfffffffd00807547 */ /* 0x000fea000b83ffff */
[----:B------:R-:W-:Y:S05]  /*02c0*/  EXIT ;  /* 0x000000000000794d */ /* 0x000fea0003800000 */
.L_x_4:
[----:B------:R-:W-:-:S00]  /*02d0*/  BRA `(.L_x_4) ;  /* 0xfffffffc00fc7947 */ /* 0x000fc0000383ffff */
[----:B------:R-:W-:-:S00]  /*02e0*/  NOP ;  /* 0x0000000000007918 */ /* 0x000fc00000000000 */
        /* <DEDUP_REMOVED lines=9> */
.L_x_10:


//--------------------- .text.mem_copy_kernel     --------------------------
	.section	.text.mem_copy_kernel,"ax",@progbits
	.align	128
        .global         mem_copy_kernel
        .type           mem_copy_kernel,@function
        .size           mem_copy_kernel,(.L_x_11 - mem_copy_kernel)
        .other          mem_copy_kernel,@"STO_CUDA_ENTRY STV_DEFAULT"
mem_copy_kernel:
.text.mem_copy_kernel:
        /* <DEDUP_REMOVED lines=12> */
.L_x_8:
[----:B-1----:R-:W1:Y:S01]  /*00c0*/  LDCU.64 UR8, c[0x0][0x390] ;  /* 0x00007200ff0877ac */ /* 0x002e620008000a00 */
[----:B------:R-:W-:Y:S01]  /*00d0*/  BSSY.RECONVERGENT B0, `(.L_x_5) ;  /* 0x0000017000007945 */ /* 0x000fe20003800200 */
[----:B------:R-:W2:Y:S01]  /*00e0*/  LDCU UR5, c[0x0][0x398] ;  /* 0x00007300ff0577ac */ /* 0x000ea20008000800 */
[----:B------:R-:W-:Y:S01]  /*00f0*/  UIADD3 UR4, UPT, UPT, UR4, 0x1, URZ ;  /* 0x0000000104047890 */ /* 0x000fe2000fffe0ff */
[----:B------:R-:W3:Y:S01]  /*0100*/  LDCU.128 UR12, c[0x0][0x380] ;  /* 0x00007000ff0c77ac */ /* 0x000ee20008000c00 */
[----:B-1----:R-:W-:-:S04]  /*0110*/  ISETP.GE.U32.AND P0, PT, R0, UR8, PT ;  /* 0x0000000800007c0c */ /* 0x002fc8000bf06070 */
[----:B------:R-:W-:Y:S01]  /*0120*/  ISETP.GE.U32.AND.EX P0, PT, RZ, UR9, PT, P0 ;  /* 0x00000009ff007c0c */ /* 0x000fe2000bf06100 */
[----:B--2---:R-:W-:-:S12]  /*0130*/  UISETP.NE.AND UP0, UPT, UR4, UR5, UPT ;  /* 0x000000050400728c */ /* 0x004fd8000bf05270 */
[----:B---3--:R-:W-:Y:S05]  /*0140*/  @P0 BRA `(.L_x_6) ;  /* 0x00000000003c0947 */ /* 0x008fea0003800000 */
[----:B------:R-:W-:Y:S02]  /*0150*/  IMAD.MOV.U32 R7, RZ, RZ, R0 ;  /* 0x000000ffff077224 */ /* 0x000fe400078e0000 */
[----:B------:R-:W-:-:S07]  /*0160*/  IMAD.MOV.U32 R8, RZ, RZ, RZ ;  /* 0x000000ffff087224 */ /* 0x000fce00078e00ff */
.L_x_7:
[C---:B-1----:R-:W-:Y:S01]  /*0170*/  IMAD.SHL.U32 R4, R7.reuse, 0x4, RZ ;  /* 0x0000000407047824 */ /* 0x042fe200078e00ff */
[----:B------:R-:W-:-:S04]  /*0180*/  SHF.L.U64.HI R5, R7, 0x2, R8 ;  /* 0x0000000207057819 */ /* 0x000fc80000010208 */
[----:B------:R-:W-:-:S04]  /*0190*/  IADD3 R2, P0, PT, R4, UR14, RZ ;  /* 0x0000000e04027c10 */ /* 0x000fc8000ff1e0ff */
[----:B------:R-:W-:-:S06]  /*01a0*/  IADD3.X R3, PT, PT, R5, UR15, RZ, P0, !PT ;  /* 0x0000000f05037c10 */ /* 0x000fcc00087fe4ff */
[----:B0-----:R-:W2:Y:S01]  /*01b0*/  LDG.E R3, desc[UR6][R2.64] ;  /* 0x0000000602037981 */ /* 0x001ea2000c1e1900 */
[----:B------:R-:W-:-:S04]  /*01c0*/  IADD3 R4, P0, PT, R4, UR12, RZ ;  /* 0x0000000c04047c10 */ /* 0x000fc8000ff1e0ff */
[----:B------:R-:W-:Y:S02]  /*01d0*/  IADD3.X R5, PT, PT, R5, UR13, RZ, P0, !PT ;  /* 0x0000000d05057c10 */ /* 0x000fe400087fe4ff */
[----:B------:R-:W-:-:S05]  /*01e0*/  IADD3 R7, P0, PT, R6, R7, RZ ;  /* 0x0000000706077210 */ /* 0x000fca0007f1e0ff */
[----:B------:R-:W-:Y:S01]  /*01f0*/  IMAD.X R8, RZ, RZ, R8, P0 ;  /* 0x000000ffff087224 */ /* 0x000fe200000e0608 */
[----:B------:R-:W-:-:S04]  /*0200*/  ISETP.GE.U32.AND P0, PT, R7, UR8, PT ;  /* 0x0000000807007c0c */ /* 0x000fc8000bf06070 */
[----:B------:R-:W-:Y:S01]  /*0210*/  ISETP.GE.U32.AND.EX P0, PT, R8, UR9, PT, P0 ;  /* 0x0000000908007c0c */ /* 0x000fe2000bf06100 */
[----:B--2---:R1:W-:-:S12]  /*0220*/  STG.E desc[UR6][R4.64], R3 ;  /* 0x0000000304007986 */ /* 0x0043d8000c101906 */
[----:B------:R-:W-:Y:S05]  /*0230*/  @!P0 BRA `(.L_x_7) ;  /* 0xfffffffc00cc8947 */ /* 0x000fea000383ffff */
.L_x_6:
[----:B0-----:R-:W-:Y:S05]  /*0240*/  BSYNC.RECONVERGENT B0 ;  /* 0x0000000000007941 */ /* 0x001fea0003800200 */
.L_x_5:
[----:B------:R-:W-:Y:S05]  /*0250*/  BRA.U UP0, `(.L_x_8) ;  /* 0xfffffffd00987547 */ /* 0x000fea000b83ffff */
[----:B------:R-:W-:Y:S05]  /*0260*/  EXIT ;  /* 0x000000000000794d */ /* 0x000fea0003800000 */
.L_x_9:
        /* <DEDUP_REMOVED lines=9> */
.L_x_11:


//--------------------- .nv.shared.reserved.0     --------------------------
	.section	.nv.shared.reserved.0,"aw",@nobits
	.weak		__nv_reservedSMEM_offset_0_alias
	.size		__nv_reservedSMEM_offset_0_alias, 0, 64
	.other		__nv_reservedSMEM_offset_0_alias,@"STO_CUDA_RESERVED_SHARED STV_DEFAULT"
__nv_reservedSMEM_offset_0_alias:
	.zero		0
	.zero		64


//--------------------- .nv.constant0.fma_kernel  --------------------------
	.section	.nv.constant0.fma_kernel,"a",@progbits
	.sectionflags	@""
	.align	4
.nv.constant0.fma_kernel:
	.zero		932


//--------------------- .nv.constant0.mem_copy_kernel --------------------------
	.section	.nv.constant0.mem_copy_kernel,"a",@progbits
	.sectionflags	@""
	.align	4
.nv.constant0.mem_copy_kernel:
	.zero		924


//--------------------- SYMBOLS --------------------------

	.type		.nv.reservedSmem.offset0,@object
	.size		.nv.reservedSmem.offset0,0x4
